	.headerflags	@"EF_CUDA_TEXMODE_UNIFIED EF_CUDA_64BIT_ADDRESS EF_CUDA_ACCELERATORS EF_CUDA_SM90 EF_CUDA_VIRTUAL_SM(EF_CUDA_SM90)"
	.elftype	@"ET_EXEC"


//--------------------- .nv.info                  --------------------------
	.section	.nv.info,"",@"SHT_CUDA_INFO"
	.align	4


	//----- nvinfo : EIATTR_REGCOUNT
	.align		4
        /*0000*/ 	.byte	0x04, 0x2f
        /*0002*/ 	.short	(.L_1 - .L_0)
	.align		4
.L_0:
        /*0004*/ 	.word	index@(triton_poi_fused_clone_33)
        /*0008*/ 	.word	0x0000000e


	//----- nvinfo : EIATTR_MIN_STACK_SIZE
	.align		4
.L_1:
        /*000c*/ 	.byte	0x04, 0x12
        /*000e*/ 	.short	(.L_3 - .L_2)
	.align		4
.L_2:
        /*0010*/ 	.word	index@(triton_poi_fused_clone_33)
        /*0014*/ 	.word	0x00000000


	//----- nvinfo : EIATTR_FRAME_SIZE
	.align		4
.L_3:
        /*0018*/ 	.byte	0x04, 0x11
        /*001a*/ 	.short	(.L_5 - .L_4)
	.align		4
.L_4:
        /*001c*/ 	.word	index@(triton_poi_fused_clone_33)
        /*0020*/ 	.word	0x00000000


	//----- nvinfo : EIATTR_MIN_STACK_SIZE
	.align		4
.L_5:
        /*0024*/ 	.byte	0x04, 0x12
        /*0026*/ 	.short	(.L_7 - .L_6)
	.align		4
.L_6:
        /*0028*/ 	.word	index@(triton_poi_fused_clone_33)
        /*002c*/ 	.word	0x00000000
.L_7:


//--------------------- .nv.info.triton_poi_fused_clone_33 --------------------------
	.section	.nv.info.triton_poi_fused_clone_33,"",@"SHT_CUDA_INFO"
	.sectionflags	@""
	.align	4


	//----- nvinfo : EIATTR_CUDA_API_VERSION
	.align		4
        /*0000*/ 	.byte	0x04, 0x37
        /*0002*/ 	.short	(.L_9 - .L_8)
.L_8:
        /*0004*/ 	.word	0x0000007c


	//----- nvinfo : EIATTR_KPARAM_INFO
	.align		4
.L_9:
        /*0008*/ 	.byte	0x04, 0x17
        /*000a*/ 	.short	(.L_11 - .L_10)
.L_10:
        /*000c*/ 	.word	0x00000000
        /*0010*/ 	.short	0x0003
        /*0012*/ 	.short	0x0018
        /*0014*/ 	.byte	0x00, 0xf0, 0x11, 0x00


	//----- nvinfo : EIATTR_KPARAM_INFO
	.align		4
.L_11:
        /*0018*/ 	.byte	0x04, 0x17
        /*001a*/ 	.short	(.L_13 - .L_12)
.L_12:
        /*001c*/ 	.word	0x00000000
        /*0020*/ 	.short	0x0002
        /*0022*/ 	.short	0x0010
        /*0024*/ 	.byte	0x00, 0xf4, 0x21, 0x00


	//----- nvinfo : EIATTR_KPARAM_INFO
	.align		4
.L_13:
        /*0028*/ 	.byte	0x04, 0x17
        /*002a*/ 	.short	(.L_15 - .L_14)
.L_14:
        /*002c*/ 	.word	0x00000000
        /*0030*/ 	.short	0x0001
        /*0032*/ 	.short	0x0008
        /*0034*/ 	.byte	0x00, 0xf4, 0x21, 0x00


	//----- nvinfo : EIATTR_KPARAM_INFO
	.align		4
.L_15:
        /*0038*/ 	.byte	0x04, 0x17
        /*003a*/ 	.short	(.L_17 - .L_16)
.L_16:
        /*003c*/ 	.word	0x00000000
        /*0040*/ 	.short	0x0000
        /*0042*/ 	.short	0x0000
        /*0044*/ 	.byte	0x00, 0xf4, 0x21, 0x00


	//----- nvinfo : EIATTR_SPARSE_MMA_MASK
	.align		4
.L_17:
        /*0048*/ 	.byte	0x03, 0x50
        /*004a*/ 	.short	0x0000


	//----- nvinfo : EIATTR_MAXREG_COUNT
	.align		4
        /*004c*/ 	.byte	0x03, 0x1b
        /*004e*/ 	.short	0x00ff


	//----- nvinfo : EIATTR_EXIT_INSTR_OFFSETS
	.align		4
        /*0050*/ 	.byte	0x04, 0x1c
        /*0052*/ 	.short	(.L_19 - .L_18)


	//   ....[0]....
.L_18:
        /*0054*/ 	.word	0x00000180


	//   ....[1]....
        /*0058*/ 	.word	0x000001a0


	//----- nvinfo : EIATTR_REQNTID
	.align		4
.L_19:
        /*005c*/ 	.byte	0x04, 0x10
        /*005e*/ 	.short	(.L_21 - .L_20)
.L_20:
        /*0060*/ 	.word	0x00000080
        /*0064*/ 	.word	0x00000001
        /*0068*/ 	.word	0x00000001


	//----- nvinfo : EIATTR_CBANK_PARAM_SIZE
	.align		4
.L_21:
        /*006c*/ 	.byte	0x03, 0x19
        /*006e*/ 	.short	0x001c


	//----- nvinfo : EIATTR_PARAM_CBANK
	.align		4
        /*0070*/ 	.byte	0x04, 0x0a
        /*0072*/ 	.short	(.L_23 - .L_22)
	.align		4
.L_22:
        /*0074*/ 	.word	index@(.nv.constant0.triton_poi_fused_clone_33)
        /*0078*/ 	.short	0x0210
        /*007a*/ 	.short	0x001c


	//----- nvinfo : EIATTR_SW_WAR
	.align		4
.L_23:
        /*007c*/ 	.byte	0x04, 0x36
        /*007e*/ 	.short	(.L_25 - .L_24)
.L_24:
        /*0080*/ 	.word	0x00000008
.L_25:


//--------------------- .nv.callgraph             --------------------------
	.section	.nv.callgraph,"",@"SHT_CUDA_CALLGRAPH"
	.align	4
	.sectionentsize	8
	.align		4
        /*0000*/ 	.word	0x00000000
	.align		4
        /*0004*/ 	.word	0xffffffff
	.align		4
        /*0008*/ 	.word	0x00000000
	.align		4
        /*000c*/ 	.word	0xfffffffe
	.align		4
        /*0010*/ 	.word	0x00000000
	.align		4
        /*0014*/ 	.word	0xfffffffd
	.align		4
        /*0018*/ 	.word	0x00000000
	.align		4
        /*001c*/ 	.word	0xfffffffc


//--------------------- .text.triton_poi_fused_clone_33 --------------------------
	.section	.text.triton_poi_fused_clone_33,"ax",@progbits
	.align	128
        .global         triton_poi_fused_clone_33
        .type           triton_poi_fused_clone_33,@function
        .size           triton_poi_fused_clone_33,(.L_x_1 - triton_poi_fused_clone_33)
        .other          triton_poi_fused_clone_33,@"STO_CUDA_ENTRY STV_DEFAULT"
triton_poi_fused_clone_33:
.text.triton_poi_fused_clone_33:
[----:B------:R-:W0:Y:S02]  /*0000*/  LDC R1, c[0x0][0x28] ;  /* 0x00000a00ff017b82 */ /* 0x000e240000000800 */
[----:B------:R-:W1:Y:S01]  /*0010*/  S2R R0, SR_TID.X ;  /* 0x0000000000007919 */ /* 0x000e620000002100 */
[----:B------:R-:W2:Y:S01]  /*0020*/  LDC.64 R2, c[0x0][0x210] ;  /* 0x00008400ff027b82 */ /* 0x000ea20000000a00 */
[----:B------:R-:W-:Y:S01]  /*0030*/  ULDC.64 UR4, c[0x0][0x208] ;  /* 0x0000820000047ab9 */ /* 0x000fe20000000a00 */
[----:B------:R-:W3:Y:S06]  /*0040*/  S2R R9, SR_CTAID.X ;  /* 0x0000000000097919 */ /* 0x000eec0000002500 */
[----:B------:R-:W4:Y:S01]  /*0050*/  LDC.64 R4, c[0x0][0x218] ;  /* 0x00008600ff047b82 */ /* 0x000f220000000a00 */
[----:B-1----:R-:W-:-:S05]  /*0060*/  LOP3.LUT R0, R0, 0x7f, RZ, 0xc0, !PT ;  /* 0x0000007f00007812 */ /* 0x002fca00078ec0ff */
[----:B---3--:R-:W-:-:S05]  /*0070*/  IMAD R9, R9, 0x80, R0 ;  /* 0x0000008009097824 */ /* 0x008fca00078e0200 */
[----:B------:R-:W-:Y:S02]  /*0080*/  SHF.R.S32.HI R0, RZ, 0x1f, R9 ;  /* 0x0000001fff007819 */ /* 0x000fe40000011409 */
[----:B------:R-:W-:Y:S02]  /*0090*/  ISETP.GE.AND P0, PT, R9, 0x800, PT ;  /* 0x000008000900780c */ /* 0x000fe40003f06270 */
[----:B------:R-:W-:-:S04]  /*00a0*/  LEA.HI R0, R0, R9, RZ, 0x9 ;  /* 0x0000000900007211 */ /* 0x000fc800078f48ff */
[----:B------:R-:W-:Y:S02]  /*00b0*/  LOP3.LUT R6, R0, 0xfffffe00, RZ, 0xc0, !PT ;  /* 0xfffffe0000067812 */ /* 0x000fe400078ec0ff */
[----:B------:R-:W-:Y:S02]  /*00c0*/  SHF.R.S32.HI R0, RZ, 0x9, R0 ;  /* 0x00000009ff007819 */ /* 0x000fe40000011400 */
[----:B------:R-:W-:-:S05]  /*00d0*/  IADD3 R7, R9, 0x2a00, -R6 ;  /* 0x00002a0009077810 */ /* 0x000fca0007ffe806 */
[----:B------:R-:W-:Y:S02]  /*00e0*/  IMAD R11, R0, 0x4800, R7 ;  /* 0x00004800000b7824 */ /* 0x000fe400078e0207 */
[----:B------:R-:W-:Y:S02]  /*00f0*/  IMAD.MOV.U32 R0, RZ, RZ, RZ ;  /* 0x000000ffff007224 */ /* 0x000fe400078e00ff */
[----:B--2---:R-:W-:Y:S01]  /*0100*/  IMAD.WIDE R2, R11, 0x4, R2 ;  /* 0x000000040b027825 */ /* 0x004fe200078e0202 */
[----:B------:R-:W-:-:S03]  /*0110*/  HFMA2.MMA R11, -RZ, RZ, 0, 0 ;  /* 0x00000000ff0b7435 */ /* 0x000fc600000001ff */
[----:B----4-:R-:W-:Y:S01]  /*0120*/  IMAD.WIDE.U32 R4, R7, 0x4, R4 ;  /* 0x0000000407047825 */ /* 0x010fe200078e0004 */
[----:B------:R-:W2:Y:S01]  /*0130*/  @!P0 LDG.E R0, desc[UR4][R2.64] ;  /* 0x0000000402008981 */ /* 0x000ea2000c1e1900 */
[----:B------:R-:W1:Y:S05]  /*0140*/  LDC.64 R6, c[0x0][0x220] ;  /* 0x00008800ff067b82 */ /* 0x000e6a0000000a00 */
[----:B------:R-:W2:Y:S01]  /*0150*/  @!P0 LDG.E.EL R11, desc[UR4][R4.64] ;  /* 0x00000004040b8981 */ /* 0x000ea2000c2e1900 */
[----:B-1----:R-:W-:-:S04]  /*0160*/  IMAD.WIDE R6, R9, 0x4, R6 ;  /* 0x0000000409067825 */ /* 0x002fc800078e0206 */
[----:B--2---:R-:W-:Y:S01]  /*0170*/  FADD R11, R11, R0 ;  /* 0x000000000b0b7221 */ /* 0x004fe20000000000 */
[----:B------:R-:W-:Y:S06]  /*0180*/  @P0 EXIT ;  /* 0x000000000000094d */ /* 0x000fec0003800000 */
[----:B------:R-:W-:Y:S01]  /*0190*/  STG.E desc[UR4][R6.64], R11 ;  /* 0x0000000b06007986 */ /* 0x000fe2000c101904 */
[----:B------:R-:W-:Y:S05]  /*01a0*/  EXIT ;  /* 0x000000000000794d */ /* 0x000fea0003800000 */
.L_x_0:
[----:B------:R-:W-:-:S00]  /*01b0*/  BRA `(.L_x_0) ;  /* 0xfffffffc00fc7947 */ /* 0x000fc0000383ffff */
[----:B------:R-:W-:-:S00]  /*01c0*/  NOP ;  /* 0x0000000000007918 */ /* 0x000fc00000000000 */
        /* <DEDUP_REMOVED lines=11> */
.L_x_1:


//--------------------- .nv.constant0.triton_poi_fused_clone_33 --------------------------
	.section	.nv.constant0.triton_poi_fused_clone_33,"a",@progbits
	.sectionflags	@""
	.align	4
.nv.constant0.triton_poi_fused_clone_33:
	.zero		556
